//
// Generated by NVIDIA NVVM Compiler
//
// Compiler Build ID: CL-36424714
// Cuda compilation tools, release 13.0, V13.0.88
// Based on NVVM 20.0.0
//

.version 9.0
.target sm_100
.address_size 64

	// .globl	_Z19column_reduce_transPfS_
// _ZZ19column_reduce_transPfS_E5sdata has been demoted

.visible .entry _Z19column_reduce_transPfS_(
	.param .u64 .ptr .align 1 _Z19column_reduce_transPfS__param_0,
	.param .u64 .ptr .align 1 _Z19column_reduce_transPfS__param_1
)
{
	.reg .pred 	%p<7>;
	.reg .b32 	%r<17>;
	.reg .b32 	%f<50>;
	.reg .b64 	%rd<9>;
	// demoted variable
	.shared .align 4 .b8 _ZZ19column_reduce_transPfS_E5sdata[5120];
	ld.param.u64 	%rd2, [_Z19column_reduce_transPfS__param_0];
	ld.param.u64 	%rd1, [_Z19column_reduce_transPfS__param_1];
	mov.u32 	%r5, %ctaid.x;
	and.b32  	%r6, %r5, 63;
	mov.u32 	%r7, %ntid.x;
	mov.u32 	%r8, %tid.x;
	mad.lo.s32 	%r1, %r6, %r7, %r8;
	mov.u32 	%r2, %tid.y;
	shl.b32 	%r9, %r2, 4;
	shl.b32 	%r10, %r5, 3;
	and.b32  	%r11, %r10, 8388096;
	add.s32 	%r12, %r11, %r9;
	cvta.to.global.u64 	%rd3, %rd2;
	mad.lo.s32 	%r13, %r12, 2560, %r1;
	mul.wide.s32 	%rd4, %r13, 4;
	add.s64 	%rd5, %rd3, %rd4;
	ld.global.f32 	%f1, [%rd5];
	add.f32 	%f2, %f1, 0f00000000;
	ld.global.f32 	%f3, [%rd5+10240];
	add.f32 	%f4, %f2, %f3;
	ld.global.f32 	%f5, [%rd5+20480];
	add.f32 	%f6, %f4, %f5;
	ld.global.f32 	%f7, [%rd5+30720];
	add.f32 	%f8, %f6, %f7;
	ld.global.f32 	%f9, [%rd5+40960];
	add.f32 	%f10, %f8, %f9;
	ld.global.f32 	%f11, [%rd5+51200];
	add.f32 	%f12, %f10, %f11;
	ld.global.f32 	%f13, [%rd5+61440];
	add.f32 	%f14, %f12, %f13;
	ld.global.f32 	%f15, [%rd5+71680];
	add.f32 	%f16, %f14, %f15;
	ld.global.f32 	%f17, [%rd5+81920];
	add.f32 	%f18, %f16, %f17;
	ld.global.f32 	%f19, [%rd5+92160];
	add.f32 	%f20, %f18, %f19;
	ld.global.f32 	%f21, [%rd5+102400];
	add.f32 	%f22, %f20, %f21;
	ld.global.f32 	%f23, [%rd5+112640];
	add.f32 	%f24, %f22, %f23;
	ld.global.f32 	%f25, [%rd5+122880];
	add.f32 	%f26, %f24, %f25;
	ld.global.f32 	%f27, [%rd5+133120];
	add.f32 	%f28, %f26, %f27;
	ld.global.f32 	%f29, [%rd5+143360];
	add.f32 	%f30, %f28, %f29;
	ld.global.f32 	%f31, [%rd5+153600];
	add.f32 	%f32, %f30, %f31;
	shl.b32 	%r14, %r8, 7;
	mov.u32 	%r15, _ZZ19column_reduce_transPfS_E5sdata;
	add.s32 	%r3, %r15, %r14;
	shl.b32 	%r16, %r2, 2;
	add.s32 	%r4, %r3, %r16;
	st.shared.f32 	[%r4], %f32;
	bar.sync 	0;
	setp.gt.u32 	%p1, %r2, 15;
	@%p1 bra 	$L__BB0_2;
	ld.shared.f32 	%f33, [%r4+64];
	ld.shared.f32 	%f34, [%r4];
	add.f32 	%f35, %f33, %f34;
	st.shared.f32 	[%r4], %f35;
$L__BB0_2:
	bar.sync 	0;
	setp.gt.u32 	%p2, %r2, 7;
	@%p2 bra 	$L__BB0_4;
	ld.shared.f32 	%f36, [%r4+32];
	ld.shared.f32 	%f37, [%r4];
	add.f32 	%f38, %f36, %f37;
	st.shared.f32 	[%r4], %f38;
$L__BB0_4:
	bar.sync 	0;
	setp.gt.u32 	%p3, %r2, 3;
	@%p3 bra 	$L__BB0_6;
	ld.shared.f32 	%f39, [%r4+16];
	ld.shared.f32 	%f40, [%r4];
	add.f32 	%f41, %f39, %f40;
	st.shared.f32 	[%r4], %f41;
$L__BB0_6:
	bar.sync 	0;
	setp.gt.u32 	%p4, %r2, 1;
	@%p4 bra 	$L__BB0_8;
	ld.shared.f32 	%f42, [%r4+8];
	ld.shared.f32 	%f43, [%r4];
	add.f32 	%f44, %f42, %f43;
	st.shared.f32 	[%r4], %f44;
$L__BB0_8:
	bar.sync 	0;
	setp.ne.s32 	%p5, %r2, 0;
	@%p5 bra 	$L__BB0_10;
	ld.shared.f32 	%f45, [%r3+4];
	ld.shared.f32 	%f46, [%r4];
	add.f32 	%f47, %f45, %f46;
	st.shared.f32 	[%r4], %f47;
$L__BB0_10:
	setp.ne.s32 	%p6, %r2, 0;
	bar.sync 	0;
	@%p6 bra 	$L__BB0_12;
	cvta.to.global.u64 	%rd6, %rd1;
	mul.wide.u32 	%rd7, %r1, 4;
	add.s64 	%rd8, %rd6, %rd7;
	ld.shared.f32 	%f48, [%r3];
	atom.global.add.f32 	%f49, [%rd8], %f48;
$L__BB0_12:
	ret;

}


// ===== COMPILED SASS (sm_100) =====

	.target	sm_100

	.elftype	@"ET_EXEC"


//--------------------- .note.nv.tkinfo           --------------------------
	.section	.note.nv.tkinfo,"",@"SHT_NOTE"
	.sectionflags	@"SHF_NOTE_NV_TKINFO"
	.tkinfo
        /*0018*/ 	.word	0x00000002
        /*0030*/ 	.string	""
        /*0030*/ 	.string	"ptxas"
        /*0030*/ 	.string	"Cuda compilation tools, release 13.0, V13.0.88"
        /*0030*/ 	.string	"Build cuda_13.0.r13.0/compiler.36424714_0"
        /*0030*/ 	.string	"-arch sm_100 -m 64 "



//--------------------- .note.nv.cuinfo           --------------------------
	.section	.note.nv.cuinfo,"",@"SHT_NOTE"
	.sectionflags	@"SHF_NOTE_NV_CUINFO"
        /*0018*/ 	.short	0x0002
        /*001a*/ 	.short	0x0064
        /*001c*/ 	.short	0x0082
	.zero		2


//--------------------- .nv.info                  --------------------------
	.section	.nv.info,"",@"SHT_CUDA_INFO"
	.align	4


	//----- nvinfo : EIATTR_REGCOUNT
	.align		4
        /*0000*/ 	.byte	0x04, 0x2f
        /*0002*/ 	.short	(.L_1 - .L_0)
	.align		4
.L_0:
        /*0004*/ 	.word	index@(_Z19column_reduce_transPfS_)
        /*0008*/ 	.word	0x0000001f


	//----- nvinfo : EIATTR_FRAME_SIZE
	.align		4
.L_1:
        /*000c*/ 	.byte	0x04, 0x11
        /*000e*/ 	.short	(.L_3 - .L_2)
	.align		4
.L_2:
        /*0010*/ 	.word	index@(_Z19column_reduce_transPfS_)
        /*0014*/ 	.word	0x00000000


	//----- nvinfo : EIATTR_MIN_STACK_SIZE
	.align		4
.L_3:
        /*0018*/ 	.byte	0x04, 0x12
        /*001a*/ 	.short	(.L_5 - .L_4)
	.align		4
.L_4:
        /*001c*/ 	.word	index@(_Z19column_reduce_transPfS_)
        /*0020*/ 	.word	0x00000000
.L_5:


//--------------------- .nv.compat                --------------------------
	.section	.nv.compat,"",@"SHT_CUDA_COMPAT_INFO"
	.align	4
        /*0000*/ 	.byte	0x02, 0x09, 0x00, 0x00, 0x02, 0x02, 0x01, 0x00, 0x02, 0x05, 0x05, 0x00, 0x03, 0x07, 0x01, 0x01
        /*0010*/ 	.byte	0x02, 0x03, 0x00, 0x00, 0x02, 0x06, 0x01, 0x00, 0x04, 0x0b, 0x08, 0x00, 0x09, 0x00, 0x00, 0x00
        /*0020*/ 	.byte	0x00, 0x00, 0x00, 0x00


//--------------------- .nv.info._Z19column_reduce_transPfS_ --------------------------
	.section	.nv.info._Z19column_reduce_transPfS_,"",@"SHT_CUDA_INFO"
	.sectionflags	@""
	.align	4


	//----- nvinfo : EIATTR_CUDA_API_VERSION
	.align		4
        /*0000*/ 	.byte	0x04, 0x37
        /*0002*/ 	.short	(.L_7 - .L_6)
.L_6:
        /*0004*/ 	.word	0x00000082


	//----- nvinfo : EIATTR_KPARAM_INFO
	.align		4
.L_7:
        /*0008*/ 	.byte	0x04, 0x17
        /*000a*/ 	.short	(.L_9 - .L_8)
.L_8:
        /*000c*/ 	.word	0x00000000
        /*0010*/ 	.short	0x0001
        /*0012*/ 	.short	0x0008
        /*0014*/ 	.byte	0x00, 0xf5, 0x21, 0x00


	//----- nvinfo : EIATTR_KPARAM_INFO
	.align		4
.L_9:
        /*0018*/ 	.byte	0x04, 0x17
        /*001a*/ 	.short	(.L_11 - .L_10)
.L_10:
        /*001c*/ 	.word	0x00000000
        /*0020*/ 	.short	0x0000
        /*0022*/ 	.short	0x0000
        /*0024*/ 	.byte	0x00, 0xf5, 0x21, 0x00


	//----- nvinfo : EIATTR_SPARSE_MMA_MASK
	.align		4
.L_11:
        /*0028*/ 	.byte	0x03, 0x50
        /*002a*/ 	.short	0x0000


	//----- nvinfo : EIATTR_MAXREG_COUNT
	.align		4
        /*002c*/ 	.byte	0x03, 0x1b
        /*002e*/ 	.short	0x00ff


	//----- nvinfo : EIATTR_NUM_BARRIERS
	.align		4
        /*0030*/ 	.byte	0x02, 0x4c
        /*0032*/ 	.byte	0x01
	.zero		1


	//----- nvinfo : EIATTR_MERCURY_ISA_VERSION
	.align		4
        /*0034*/ 	.byte	0x03, 0x5f
        /*0036*/ 	.short	0x0101


	//----- nvinfo : EIATTR_VRC_CTA_INIT_COUNT
	.align		4
        /*0038*/ 	.byte	0x02, 0x4a
	.zero		1
	.zero		1


	//----- nvinfo : EIATTR_EXIT_INSTR_OFFSETS
	.align		4
        /*003c*/ 	.byte	0x04, 0x1c
        /*003e*/ 	.short	(.L_13 - .L_12)


	//   ....[0]....
.L_12:
        /*0040*/ 	.word	0x00000530


	//   ....[1]....
        /*0044*/ 	.word	0x00000580


	//----- nvinfo : EIATTR_CBANK_PARAM_SIZE
	.align		4
.L_13:
        /*0048*/ 	.byte	0x03, 0x19
        /*004a*/ 	.short	0x0010


	//----- nvinfo : EIATTR_PARAM_CBANK
	.align		4
        /*004c*/ 	.byte	0x04, 0x0a
        /*004e*/ 	.short	(.L_15 - .L_14)
	.align		4
.L_14:
        /*0050*/ 	.word	index@(.nv.constant0._Z19column_reduce_transPfS_)
        /*0054*/ 	.short	0x0380
        /*0056*/ 	.short	0x0010


	//----- nvinfo : EIATTR_SW_WAR
	.align		4
.L_15:
        /*0058*/ 	.byte	0x04, 0x36
        /*005a*/ 	.short	(.L_17 - .L_16)
.L_16:
        /*005c*/ 	.word	0x00000008
.L_17:


//--------------------- .nv.callgraph             --------------------------
	.section	.nv.callgraph,"",@"SHT_CUDA_CALLGRAPH"
	.align	4
	.sectionentsize	8
	.align		4
        /*0000*/ 	.word	0x00000000
	.align		4
        /*0004*/ 	.word	0xffffffff
	.align		4
        /*0008*/ 	.word	0x00000000
	.align		4
        /*000c*/ 	.word	0xfffffffe
	.align		4
        /*0010*/ 	.word	0x00000000
	.align		4
        /*0014*/ 	.word	0xfffffffd
	.align		4
        /*0018*/ 	.word	0x00000000
	.align		4
        /*001c*/ 	.word	0xfffffffc


//--------------------- .text._Z19column_reduce_transPfS_ --------------------------
	.section	.text._Z19column_reduce_transPfS_,"ax",@progbits
	.align	128
        .global         _Z19column_reduce_transPfS_
        .type           _Z19column_reduce_transPfS_,@function
        .size           _Z19column_reduce_transPfS_,(.L_x_1 - _Z19column_reduce_transPfS_)
        .other          _Z19column_reduce_transPfS_,@"STO_CUDA_ENTRY STV_DEFAULT"
_Z19column_reduce_transPfS_:
.text._Z19column_reduce_transPfS_:
[----:B------:R-:W-:Y:S08]  /*0000*/  LDC R1, c[0x0][0x37c] ;  /* 0x0000df00ff017b82 */ /* 0x000ff00000000800 */
[----:B------:R-:W0:Y:S01]  /*0010*/  S2UR UR4, SR_CTAID.X ;  /* 0x00000000000479c3 */ /* 0x000e220000002500 */
[----:B------:R-:W1:Y:S01]  /*0020*/  S2R R4, SR_TID.Y ;  /* 0x0000000000047919 */ /* 0x000e620000002200 */
[----:B------:R-:W2:Y:S01]  /*0030*/  LDCU.64 UR6, c[0x0][0x358] ;  /* 0x00006b00ff0677ac */ /* 0x000ea20008000a00 */
[----:B------:R-:W3:Y:S05]  /*0040*/  S2R R5, SR_TID.X ;  /* 0x0000000000057919 */ /* 0x000eea0000002100 */
[----:B------:R-:W3:Y:S08]  /*0050*/  LDC R0, c[0x0][0x360] ;  /* 0x0000d800ff007b82 */ /* 0x000ef00000000800 */
[----:B------:R-:W4:Y:S01]  /*0060*/  LDC.64 R2, c[0x0][0x380] ;  /* 0x0000e000ff027b82 */ /* 0x000f220000000a00 */
[----:B0-----:R-:W-:-:S02]  /*0070*/  USHF.L.U32 UR5, UR4, 0x3, URZ ;  /* 0x0000000304057899 */ /* 0x001fc400080006ff */
[----:B------:R-:W-:Y:S02]  /*0080*/  ULOP3.LUT UR4, UR4, 0x3f, URZ, 0xc0, !UPT ;  /* 0x0000003f04047892 */ /* 0x000fe4000f8ec0ff */
[----:B------:R-:W-:-:S06]  /*0090*/  ULOP3.LUT UR5, UR5, 0x7ffe00, URZ, 0xc0, !UPT ;  /* 0x007ffe0005057892 */ /* 0x000fcc000f8ec0ff */
[----:B-1----:R-:W-:Y:S01]  /*00a0*/  LEA R7, R4, UR5, 0x4 ;  /* 0x0000000504077c11 */ /* 0x002fe2000f8e20ff */
[----:B---3--:R-:W-:-:S04]  /*00b0*/  IMAD R0, R0, UR4, R5 ;  /* 0x0000000400007c24 */ /* 0x008fc8000f8e0205 */
[----:B------:R-:W-:-:S04]  /*00c0*/  IMAD R7, R7, 0xa00, R0 ;  /* 0x00000a0007077824 */ /* 0x000fc800078e0200 */
[----:B----4-:R-:W-:-:S05]  /*00d0*/  IMAD.WIDE R2, R7, 0x4, R2 ;  /* 0x0000000407027825 */ /* 0x010fca00078e0202 */
[----:B--2---:R-:W2:Y:S04]  /*00e0*/  LDG.E R13, desc[UR6][R2.64] ;  /* 0x00000006020d7981 */ /* 0x004ea8000c1e1900 */
[----:B------:R-:W3:Y:S04]  /*00f0*/  LDG.E R14, desc[UR6][R2.64+0x2800] ;  /* 0x00280006020e7981 */ /* 0x000ee8000c1e1900 */
[----:B------:R-:W4:Y:S04]  /*0100*/  LDG.E R16, desc[UR6][R2.64+0x5000] ;  /* 0x0050000602107981 */ /* 0x000f28000c1e1900 */
[----:B------:R-:W5:Y:S04]  /*0110*/  LDG.E R18, desc[UR6][R2.64+0x7800] ;  /* 0x0078000602127981 */ /* 0x000f68000c1e1900 */
        /* <DEDUP_REMOVED lines=11> */
[----:B------:R0:W5:Y:S01]  /*01d0*/  LDG.E R12, desc[UR6][R2.64+0x25800] ;  /* 0x02580006020c7981 */ /* 0x000162000c1e1900 */
[----:B------:R-:W1:Y:S01]  /*01e0*/  S2UR UR5, SR_CgaCtaId ;  /* 0x00000000000579c3 */ /* 0x000e620000008800 */
[----:B------:R-:W-:Y:S01]  /*01f0*/  UMOV UR4, 0x400 ;  /* 0x0000040000047882 */ /* 0x000fe20000000000 */
[----:B------:R-:W-:-:S02]  /*0200*/  ISETP.GT.U32.AND P0, PT, R4, 0xf, PT ;  /* 0x0000000f0400780c */ /* 0x000fc40003f04070 */
[----:B------:R-:W-:Y:S01]  /*0210*/  ISETP.GT.U32.AND P1, PT, R4, 0x7, PT ;  /* 0x000000070400780c */ /* 0x000fe20003f24070 */
[----:B-1----:R-:W-:-:S06]  /*0220*/  ULEA UR4, UR5, UR4, 0x18 ;  /* 0x0000000405047291 */ /* 0x002fcc000f8ec0ff */
[----:B------:R-:W-:-:S04]  /*0230*/  LEA R5, R5, UR4, 0x7 ;  /* 0x0000000405057c11 */ /* 0x000fc8000f8e38ff */
[----:B0-----:R-:W-:Y:S01]  /*0240*/  LEA R2, R4, R5, 0x2 ;  /* 0x0000000504027211 */ /* 0x001fe200078e10ff */
[----:B--2---:R-:W-:-:S04]  /*0250*/  FADD R13, RZ, R13 ;  /* 0x0000000dff0d7221 */ /* 0x004fc80000000000 */
[----:B---3--:R-:W-:-:S04]  /*0260*/  FADD R13, R13, R14 ;  /* 0x0000000e0d0d7221 */ /* 0x008fc80000000000 */
[----:B----4-:R-:W-:-:S04]  /*0270*/  FADD R13, R13, R16 ;  /* 0x000000100d0d7221 */ /* 0x010fc80000000000 */
[----:B-----5:R-:W-:-:S04]  /*0280*/  FADD R13, R13, R18 ;  /* 0x000000120d0d7221 */ /* 0x020fc80000000000 */
[----:B------:R-:W-:-:S04]  /*0290*/  FADD R13, R13, R20 ;  /* 0x000000140d0d7221 */ /* 0x000fc80000000000 */
        /* <DEDUP_REMOVED lines=10> */
[----:B------:R-:W-:-:S05]  /*0340*/  FADD R7, R7, R12 ;  /* 0x0000000c07077221 */ /* 0x000fca0000000000 */
[----:B------:R-:W-:Y:S01]  /*0350*/  STS [R2], R7 ;  /* 0x0000000702007388 */ /* 0x000fe20000000800 */
[----:B------:R-:W-:Y:S06]  /*0360*/  BAR.SYNC.DEFER_BLOCKING 0x0 ;  /* 0x0000000000007b1d */ /* 0x000fec0000010000 */
[----:B------:R-:W-:Y:S04]  /*0370*/  @!P0 LDS R3, [R2+0x40] ;  /* 0x0000400002038984 */ /* 0x000fe80000000800 */
[----:B------:R-:W0:Y:S02]  /*0380*/  @!P0 LDS R6, [R2] ;  /* 0x0000000002068984 */ /* 0x000e240000000800 */
[----:B0-----:R-:W-:-:S05]  /*0390*/  @!P0 FADD R3, R3, R6 ;  /* 0x0000000603038221 */ /* 0x001fca0000000000 */
[----:B------:R-:W-:Y:S01]  /*03a0*/  @!P0 STS [R2], R3 ;  /* 0x0000000302008388 */ /* 0x000fe20000000800 */
[----:B------:R-:W-:Y:S01]  /*03b0*/  BAR.SYNC.DEFER_BLOCKING 0x0 ;  /* 0x0000000000007b1d */ /* 0x000fe20000010000 */
[----:B------:R-:W-:-:S05]  /*03c0*/  ISETP.GT.U32.AND P0, PT, R4, 0x3, PT ;  /* 0x000000030400780c */ /* 0x000fca0003f04070 */
        /* <DEDUP_REMOVED lines=11> */
[----:B------:R-:W-:-:S05]  /*0480*/  ISETP.NE.AND P0, PT, R4, RZ, PT ;  /* 0x000000ff0400720c */ /* 0x000fca0003f05270 */
[----:B------:R-:W-:Y:S04]  /*0490*/  @!P1 LDS R3, [R2+0x8] ;  /* 0x0000080002039984 */ /* 0x000fe80000000800 */
[----:B------:R-:W0:Y:S02]  /*04a0*/  @!P1 LDS R6, [R2] ;  /* 0x0000000002069984 */ /* 0x000e240000000800 */
[----:B0-----:R-:W-:-:S05]  /*04b0*/  @!P1 FADD R3, R3, R6 ;  /* 0x0000000603039221 */ /* 0x001fca0000000000 */
[----:B------:R-:W-:Y:S01]  /*04c0*/  @!P1 STS [R2], R3 ;  /* 0x0000000302009388 */ /* 0x000fe20000000800 */
[----:B------:R-:W-:Y:S06]  /*04d0*/  BAR.SYNC.DEFER_BLOCKING 0x0 ;  /* 0x0000000000007b1d */ /* 0x000fec0000010000 */
[----:B------:R-:W-:Y:S04]  /*04e0*/  @!P0 LDS R4, [R5+0x4] ;  /* 0x0000040005048984 */ /* 0x000fe80000000800 */
[----:B------:R-:W0:Y:S02]  /*04f0*/  @!P0 LDS R9, [R2] ;  /* 0x0000000002098984 */ /* 0x000e240000000800 */
[----:B0-----:R-:W-:-:S05]  /*0500*/  @!P0 FADD R9, R4, R9 ;  /* 0x0000000904098221 */ /* 0x001fca0000000000 */
[----:B------:R0:W-:Y:S01]  /*0510*/  @!P0 STS [R2], R9 ;  /* 0x0000000902008388 */ /* 0x0001e20000000800 */
[----:B------:R-:W-:Y:S06]  /*0520*/  BAR.SYNC.DEFER_BLOCKING 0x0 ;  /* 0x0000000000007b1d */ /* 0x000fec0000010000 */
[----:B------:R-:W-:Y:S05]  /*0530*/  @P0 EXIT ;  /* 0x000000000000094d */ /* 0x000fea0003800000 */
[----:B------:R-:W1:Y:S01]  /*0540*/  LDS R5, [R5] ;  /* 0x0000000005057984 */ /* 0x000e620000000800 */
[----:B0-----:R-:W0:Y:S02]  /*0550*/  LDC.64 R2, c[0x0][0x388] ;  /* 0x0000e200ff027b82 */ /* 0x001e240000000a00 */
[----:B0-----:R-:W-:-:S05]  /*0560*/  IMAD.WIDE.U32 R2, R0, 0x4, R2 ;  /* 0x0000000400027825 */ /* 0x001fca00078e0002 */
[----:B-1----:R-:W-:Y:S01]  /*0570*/  REDG.E.ADD.F32.FTZ.RN.STRONG.GPU desc[UR6][R2.64], R5 ;  /* 0x00000005020079a6 */ /* 0x002fe2000c12f306 */
[----:B------:R-:W-:Y:S05]  /*0580*/  EXIT ;  /* 0x000000000000794d */ /* 0x000fea0003800000 */
.L_x_0:
[----:B------:R-:W-:-:S00]  /*0590*/  BRA `(.L_x_0) ;  /* 0xfffffffc00fc7947 */ /* 0x000fc0000383ffff */
[----:B------:R-:W-:-:S00]  /*05a0*/  NOP ;  /* 0x0000000000007918 */ /* 0x000fc00000000000 */
        /* <DEDUP_REMOVED lines=13> */
.L_x_1:


//--------------------- .nv.shared._Z19column_reduce_transPfS_ --------------------------
	.section	.nv.shared._Z19column_reduce_transPfS_,"aw",@nobits
	.sectionflags	@""
	.align	4
.nv.shared._Z19column_reduce_transPfS_:
	.zero		6144


//--------------------- .nv.shared.reserved.0     --------------------------
	.section	.nv.shared.reserved.0,"aw",@nobits
	.weak		__nv_reservedSMEM_offset_0_alias
	.size		__nv_reservedSMEM_offset_0_alias, 0, 64
	.other		__nv_reservedSMEM_offset_0_alias,@"STO_CUDA_RESERVED_SHARED STV_DEFAULT"
__nv_reservedSMEM_offset_0_alias:
	.zero		0
	.zero		64


//--------------------- .nv.constant0._Z19column_reduce_transPfS_ --------------------------
	.section	.nv.constant0._Z19column_reduce_transPfS_,"a",@progbits
	.sectionflags	@""
	.align	4
.nv.constant0._Z19column_reduce_transPfS_:
	.zero		912


//--------------------- SYMBOLS --------------------------

	.type		.nv.reservedSmem.offset0,@object
	.size		.nv.reservedSmem.offset0,0x4
	.type		.nv.reservedSmem.cap,@object
	.size		.nv.reservedSmem.cap,0x4
